	.headerflags	@"EF_CUDA_TEXMODE_UNIFIED EF_CUDA_64BIT_ADDRESS EF_CUDA_ACCELERATORS EF_CUDA_SM90 EF_CUDA_VIRTUAL_SM(EF_CUDA_SM90)"
	.elftype	@"ET_EXEC"


//--------------------- .nv.info                  --------------------------
	.section	.nv.info,"",@"SHT_CUDA_INFO"
	.align	4


	//----- nvinfo : EIATTR_REGCOUNT
	.align		4
        /*0000*/ 	.byte	0x04, 0x2f
        /*0002*/ 	.short	(.L_3 - .L_2)
	.align		4
.L_2:
        /*0004*/ 	.word	index@(triton_poi_fused_cat_29)
        /*0008*/ 	.word	0x00000038


	//----- nvinfo : EIATTR_MIN_STACK_SIZE
	.align		4
.L_3:
        /*000c*/ 	.byte	0x04, 0x12
        /*000e*/ 	.short	(.L_5 - .L_4)
	.align		4
.L_4:
        /*0010*/ 	.word	index@(triton_poi_fused_cat_29)
        /*0014*/ 	.word	0x00000000


	//----- nvinfo : EIATTR_FRAME_SIZE
	.align		4
.L_5:
        /*0018*/ 	.byte	0x04, 0x11
        /*001a*/ 	.short	(.L_7 - .L_6)
	.align		4
.L_6:
        /*001c*/ 	.word	index@(triton_poi_fused_cat_29)
        /*0020*/ 	.word	0x00000000


	//----- nvinfo : EIATTR_MIN_STACK_SIZE
	.align		4
.L_7:
        /*0024*/ 	.byte	0x04, 0x12
        /*0026*/ 	.short	(.L_9 - .L_8)
	.align		4
.L_8:
        /*0028*/ 	.word	index@(triton_poi_fused_cat_29)
        /*002c*/ 	.word	0x00000000
.L_9:


//--------------------- .nv.info.triton_poi_fused_cat_29 --------------------------
	.section	.nv.info.triton_poi_fused_cat_29,"",@"SHT_CUDA_INFO"
	.sectionflags	@""
	.align	4


	//----- nvinfo : EIATTR_CUDA_API_VERSION
	.align		4
        /*0000*/ 	.byte	0x04, 0x37
        /*0002*/ 	.short	(.L_11 - .L_10)
.L_10:
        /*0004*/ 	.word	0x0000007c


	//----- nvinfo : EIATTR_KPARAM_INFO
	.align		4
.L_11:
        /*0008*/ 	.byte	0x04, 0x17
        /*000a*/ 	.short	(.L_13 - .L_12)
.L_12:
        /*000c*/ 	.word	0x00000000
        /*0010*/ 	.short	0x0015
        /*0012*/ 	.short	0x00a8
        /*0014*/ 	.byte	0x00, 0xf0, 0x11, 0x00


	//----- nvinfo : EIATTR_KPARAM_INFO
	.align		4
.L_13:
        /*0018*/ 	.byte	0x04, 0x17
        /*001a*/ 	.short	(.L_15 - .L_14)
.L_14:
        /*001c*/ 	.word	0x00000000
        /*0020*/ 	.short	0x0014
        /*0022*/ 	.short	0x00a0
        /*0024*/ 	.byte	0x00, 0xf4, 0x21, 0x00


	//----- nvinfo : EIATTR_KPARAM_INFO
	.align		4
.L_15:
        /*0028*/ 	.byte	0x04, 0x17
        /*002a*/ 	.short	(.L_17 - .L_16)
.L_16:
        /*002c*/ 	.word	0x00000000
        /*0030*/ 	.short	0x0013
        /*0032*/ 	.short	0x0098
        /*0034*/ 	.byte	0x00, 0xf4, 0x21, 0x00


	//----- nvinfo : EIATTR_KPARAM_INFO
	.align		4
.L_17:
        /*0038*/ 	.byte	0x04, 0x17
        /*003a*/ 	.short	(.L_19 - .L_18)
.L_18:
        /*003c*/ 	.word	0x00000000
        /*0040*/ 	.short	0x0012
        /*0042*/ 	.short	0x0090
        /*0044*/ 	.byte	0x00, 0xf4, 0x21, 0x00


	//----- nvinfo : EIATTR_KPARAM_INFO
	.align		4
.L_19:
        /*0048*/ 	.byte	0x04, 0x17
        /*004a*/ 	.short	(.L_21 - .L_20)
.L_20:
        /*004c*/ 	.word	0x00000000
        /*0050*/ 	.short	0x0011
        /*0052*/ 	.short	0x0088
        /*0054*/ 	.byte	0x00, 0xf4, 0x21, 0x00


	//----- nvinfo : EIATTR_KPARAM_INFO
	.align		4
.L_21:
        /*0058*/ 	.byte	0x04, 0x17
        /*005a*/ 	.short	(.L_23 - .L_22)
.L_22:
        /*005c*/ 	.word	0x00000000
        /*0060*/ 	.short	0x0010
        /*0062*/ 	.short	0x0080
        /*0064*/ 	.byte	0x00, 0xf4, 0x21, 0x00


	//----- nvinfo : EIATTR_KPARAM_INFO
	.align		4
.L_23:
        /*0068*/ 	.byte	0x04, 0x17
        /*006a*/ 	.short	(.L_25 - .L_24)
.L_24:
        /*006c*/ 	.word	0x00000000
        /*0070*/ 	.short	0x000f
        /*0072*/ 	.short	0x0078
        /*0074*/ 	.byte	0x00, 0xf4, 0x21, 0x00


	//----- nvinfo : EIATTR_KPARAM_INFO
	.align		4
.L_25:
        /*0078*/ 	.byte	0x04, 0x17
        /*007a*/ 	.short	(.L_27 - .L_26)
.L_26:
        /*007c*/ 	.word	0x00000000
        /*0080*/ 	.short	0x000e
        /*0082*/ 	.short	0x0070
        /*0084*/ 	.byte	0x00, 0xf4, 0x21, 0x00


	//----- nvinfo : EIATTR_KPARAM_INFO
	.align		4
.L_27:
        /*0088*/ 	.byte	0x04, 0x17
        /*008a*/ 	.short	(.L_29 - .L_28)
.L_28:
        /*008c*/ 	.word	0x00000000
        /*0090*/ 	.short	0x000d
        /*0092*/ 	.short	0x0068
        /*0094*/ 	.byte	0x00, 0xf4, 0x21, 0x00


	//----- nvinfo : EIATTR_KPARAM_INFO
	.align		4
.L_29:
        /*0098*/ 	.byte	0x04, 0x17
        /*009a*/ 	.short	(.L_31 - .L_30)
.L_30:
        /*009c*/ 	.word	0x00000000
        /*00a0*/ 	.short	0x000c
        /*00a2*/ 	.short	0x0060
        /*00a4*/ 	.byte	0x00, 0xf4, 0x21, 0x00


	//----- nvinfo : EIATTR_KPARAM_INFO
	.align		4
.L_31:
        /*00a8*/ 	.byte	0x04, 0x17
        /*00aa*/ 	.short	(.L_33 - .L_32)
.L_32:
        /*00ac*/ 	.word	0x00000000
        /*00b0*/ 	.short	0x000b
        /*00b2*/ 	.short	0x0058
        /*00b4*/ 	.byte	0x00, 0xf4, 0x21, 0x00


	//----- nvinfo : EIATTR_KPARAM_INFO
	.align		4
.L_33:
        /*00b8*/ 	.byte	0x04, 0x17
        /*00ba*/ 	.short	(.L_35 - .L_34)
.L_34:
        /*00bc*/ 	.word	0x00000000
        /*00c0*/ 	.short	0x000a
        /*00c2*/ 	.short	0x0050
        /*00c4*/ 	.byte	0x00, 0xf4, 0x21, 0x00


	//----- nvinfo : EIATTR_KPARAM_INFO
	.align		4
.L_35:
        /*00c8*/ 	.byte	0x04, 0x17
        /*00ca*/ 	.short	(.L_37 - .L_36)
.L_36:
        /*00cc*/ 	.word	0x00000000
        /*00d0*/ 	.short	0x0009
        /*00d2*/ 	.short	0x0048
        /*00d4*/ 	.byte	0x00, 0xf4, 0x21, 0x00


	//----- nvinfo : EIATTR_KPARAM_INFO
	.align		4
.L_37:
        /*00d8*/ 	.byte	0x04, 0x17
        /*00da*/ 	.short	(.L_39 - .L_38)
.L_38:
        /*00dc*/ 	.word	0x00000000
        /*00e0*/ 	.short	0x0008
        /*00e2*/ 	.short	0x0040
        /*00e4*/ 	.byte	0x00, 0xf4, 0x21, 0x00


	//----- nvinfo : EIATTR_KPARAM_INFO
	.align		4
.L_39:
        /*00e8*/ 	.byte	0x04, 0x17
        /*00ea*/ 	.short	(.L_41 - .L_40)
.L_40:
        /*00ec*/ 	.word	0x00000000
        /*00f0*/ 	.short	0x0007
        /*00f2*/ 	.short	0x0038
        /*00f4*/ 	.byte	0x00, 0xf4, 0x21, 0x00


	//----- nvinfo : EIATTR_KPARAM_INFO
	.align		4
.L_41:
        /*00f8*/ 	.byte	0x04, 0x17
        /*00fa*/ 	.short	(.L_43 - .L_42)
.L_42:
        /*00fc*/ 	.word	0x00000000
        /*0100*/ 	.short	0x0006
        /*0102*/ 	.short	0x0030
        /*0104*/ 	.byte	0x00, 0xf4, 0x21, 0x00


	//----- nvinfo : EIATTR_KPARAM_INFO
	.align		4
.L_43:
        /*0108*/ 	.byte	0x04, 0x17
        /*010a*/ 	.short	(.L_45 - .L_44)
.L_44:
        /*010c*/ 	.word	0x00000000
        /*0110*/ 	.short	0x0005
        /*0112*/ 	.short	0x0028
        /*0114*/ 	.byte	0x00, 0xf4, 0x21, 0x00


	//----- nvinfo : EIATTR_KPARAM_INFO
	.align		4
.L_45:
        /*0118*/ 	.byte	0x04, 0x17
        /*011a*/ 	.short	(.L_47 - .L_46)
.L_46:
        /*011c*/ 	.word	0x00000000
        /*0120*/ 	.short	0x0004
        /*0122*/ 	.short	0x0020
        /*0124*/ 	.byte	0x00, 0xf4, 0x21, 0x00


	//----- nvinfo : EIATTR_KPARAM_INFO
	.align		4
.L_47:
        /*0128*/ 	.byte	0x04, 0x17
        /*012a*/ 	.short	(.L_49 - .L_48)
.L_48:
        /*012c*/ 	.word	0x00000000
        /*0130*/ 	.short	0x0003
        /*0132*/ 	.short	0x0018
        /*0134*/ 	.byte	0x00, 0xf4, 0x21, 0x00


	//----- nvinfo : EIATTR_KPARAM_INFO
	.align		4
.L_49:
        /*0138*/ 	.byte	0x04, 0x17
        /*013a*/ 	.short	(.L_51 - .L_50)
.L_50:
        /*013c*/ 	.word	0x00000000
        /*0140*/ 	.short	0x0002
        /*0142*/ 	.short	0x0010
        /*0144*/ 	.byte	0x00, 0xf4, 0x21, 0x00


	//----- nvinfo : EIATTR_KPARAM_INFO
	.align		4
.L_51:
        /*0148*/ 	.byte	0x04, 0x17
        /*014a*/ 	.short	(.L_53 - .L_52)
.L_52:
        /*014c*/ 	.word	0x00000000
        /*0150*/ 	.short	0x0001
        /*0152*/ 	.short	0x0008
        /*0154*/ 	.byte	0x00, 0xf4, 0x21, 0x00


	//----- nvinfo : EIATTR_KPARAM_INFO
	.align		4
.L_53:
        /*0158*/ 	.byte	0x04, 0x17
        /*015a*/ 	.short	(.L_55 - .L_54)
.L_54:
        /*015c*/ 	.word	0x00000000
        /*0160*/ 	.short	0x0000
        /*0162*/ 	.short	0x0000
        /*0164*/ 	.byte	0x00, 0xf4, 0x21, 0x00


	//----- nvinfo : EIATTR_SPARSE_MMA_MASK
	.align		4
.L_55:
        /*0168*/ 	.byte	0x03, 0x50
        /*016a*/ 	.short	0x0000


	//----- nvinfo : EIATTR_MAXREG_COUNT
	.align		4
        /*016c*/ 	.byte	0x03, 0x1b
        /*016e*/ 	.short	0x00ff


	//----- nvinfo : EIATTR_EXIT_INSTR_OFFSETS
	.align		4
        /*0170*/ 	.byte	0x04, 0x1c
        /*0172*/ 	.short	(.L_57 - .L_56)


	//   ....[0]....
.L_56:
        /*0174*/ 	.word	0x000012b0


	//   ....[1]....
        /*0178*/ 	.word	0x000012d0


	//----- nvinfo : EIATTR_REQNTID
	.align		4
.L_57:
        /*017c*/ 	.byte	0x04, 0x10
        /*017e*/ 	.short	(.L_59 - .L_58)
.L_58:
        /*0180*/ 	.word	0x00000100
        /*0184*/ 	.word	0x00000001
        /*0188*/ 	.word	0x00000001


	//----- nvinfo : EIATTR_CBANK_PARAM_SIZE
	.align		4
.L_59:
        /*018c*/ 	.byte	0x03, 0x19
        /*018e*/ 	.short	0x00ac


	//----- nvinfo : EIATTR_PARAM_CBANK
	.align		4
        /*0190*/ 	.byte	0x04, 0x0a
        /*0192*/ 	.short	(.L_61 - .L_60)
	.align		4
.L_60:
        /*0194*/ 	.word	index@(.nv.constant0.triton_poi_fused_cat_29)
        /*0198*/ 	.short	0x0210
        /*019a*/ 	.short	0x00ac


	//----- nvinfo : EIATTR_SW_WAR
	.align		4
.L_61:
        /*019c*/ 	.byte	0x04, 0x36
        /*019e*/ 	.short	(.L_63 - .L_62)
.L_62:
        /*01a0*/ 	.word	0x00000008
.L_63:


//--------------------- .nv.callgraph             --------------------------
	.section	.nv.callgraph,"",@"SHT_CUDA_CALLGRAPH"
	.align	4
	.sectionentsize	8
	.align		4
        /*0000*/ 	.word	0x00000000
	.align		4
        /*0004*/ 	.word	0xffffffff
	.align		4
        /*0008*/ 	.word	0x00000000
	.align		4
        /*000c*/ 	.word	0xfffffffe
	.align		4
        /*0010*/ 	.word	0x00000000
	.align		4
        /*0014*/ 	.word	0xfffffffd
	.align		4
        /*0018*/ 	.word	0x00000000
	.align		4
        /*001c*/ 	.word	0xfffffffc


//--------------------- .nv.constant4             --------------------------
	.section	.nv.constant4,"a",@progbits
	.align	8
	.align		8
.nv.constant4:
        /*0000*/ 	.dword	_$_str
	.align		8
        /*0008*/ 	.dword	_$_str_$_2


//--------------------- .text.triton_poi_fused_cat_29 --------------------------
	.section	.text.triton_poi_fused_cat_29,"ax",@progbits
	.align	128
        .global         triton_poi_fused_cat_29
        .type           triton_poi_fused_cat_29,@function
        .size           triton_poi_fused_cat_29,(.L_x_1 - triton_poi_fused_cat_29)
        .other          triton_poi_fused_cat_29,@"STO_CUDA_ENTRY STV_DEFAULT"
triton_poi_fused_cat_29:
.text.triton_poi_fused_cat_29:
[----:B------:R-:W0:Y:S01]  /*0000*/  LDC R1, c[0x0][0x28] ;  /* 0x00000a00ff017b82 */ /* 0x000e220000000800 */
[----:B------:R-:W1:Y:S01]  /*0010*/  S2R R0, SR_TID.X ;  /* 0x0000000000007919 */ /* 0x000e620000002100 */
[----:B------:R-:W-:-:S06]  /*0020*/  CS2R R26, SRZ ;  /* 0x00000000001a7805 */ /* 0x000fcc000001ff00 */
[----:B------:R-:W2:Y:S01]  /*0030*/  LDC.64 R8, c[0x0][0x268] ;  /* 0x00009a00ff087b82 */ /* 0x000ea20000000a00 */
[----:B------:R-:W-:Y:S01]  /*0040*/  ULDC.64 UR4, c[0x0][0x208] ;  /* 0x0000820000047ab9 */ /* 0x000fe20000000a00 */
[----:B------:R-:W3:Y:S01]  /*0050*/  S2R R3, SR_CTAID.X ;  /* 0x0000000000037919 */ /* 0x000ee20000002500 */
[----:B------:R-:W-:-:S05]  /*0060*/  ULDC.64 UR6, c[0x0][0x260] ;  /* 0x0000980000067ab9 */ /* 0x000fca0000000a00 */
[----:B------:R-:W4:Y:S08]  /*0070*/  LDC.64 R20, c[0x0][0x278] ;  /* 0x00009e00ff147b82 */ /* 0x000f300000000a00 */
[----:B------:R-:W5:Y:S08]  /*0080*/  LDC.64 R12, c[0x0][0x270] ;  /* 0x00009c00ff0c7b82 */ /* 0x000f700000000a00 */
[----:B------:R-:W2:Y:S01]  /*0090*/  LDC.64 R22, c[0x0][0x280] ;  /* 0x0000a000ff167b82 */ /* 0x000ea20000000a00 */
[----:B-1----:R-:W-:Y:S01]  /*00a0*/  IMAD.SHL.U32 R0, R0, 0x2, RZ ;  /* 0x0000000200007824 */ /* 0x002fe200078e00ff */
[----:B------:R-:W-:-:S02]  /*00b0*/  CS2R R16, SRZ ;  /* 0x0000000000107805 */ /* 0x000fc4000001ff00 */
[----:B------:R-:W-:Y:S02]  /*00c0*/  CS2R R14, SRZ ;  /* 0x00000000000e7805 */ /* 0x000fe4000001ff00 */
[----:B------:R-:W-:Y:S02]  /*00d0*/  CS2R R18, SRZ ;  /* 0x0000000000127805 */ /* 0x000fe4000001ff00 */
[----:B------:R-:W1:Y:S01]  /*00e0*/  LDC.64 R40, c[0x0][0x218] ;  /* 0x00008600ff287b82 */ /* 0x000e620000000a00 */
[----:B------:R-:W-:-:S05]  /*00f0*/  LOP3.LUT R0, R0, 0x1fe, RZ, 0xc0, !PT ;  /* 0x000001fe00007812 */ /* 0x000fca00078ec0ff */
[----:B---3--:R-:W-:Y:S02]  /*0100*/  IMAD R4, R3, 0x200, R0 ;  /* 0x0000020003047824 */ /* 0x008fe400078e0200 */
[----:B------:R-:W3:Y:S03]  /*0110*/  LDC.64 R2, c[0x0][0x220] ;  /* 0x00008800ff027b82 */ /* 0x000ee60000000a00 */
[----:B------:R-:W-:-:S04]  /*0120*/  SHF.R.S32.HI R5, RZ, 0x1f, R4 ;  /* 0x0000001fff057819 */ /* 0x000fc80000011404 */
[----:B------:R-:W-:Y:S01]  /*0130*/  LEA.HI R0, R5, R4, RZ, 0x8 ;  /* 0x0000000405007211 */ /* 0x000fe200078f40ff */
[----:B------:R-:W1:Y:S03]  /*0140*/  LDC.64 R52, c[0x0][0x228] ;  /* 0x00008a00ff347b82 */ /* 0x000e660000000a00 */
[----:B------:R-:W-:Y:S02]  /*0150*/  LOP3.LUT R5, R0, 0xffffff00, RZ, 0xc0, !PT ;  /* 0xffffff0000057812 */ /* 0x000fe400078ec0ff */
[----:B------:R-:W-:-:S03]  /*0160*/  SHF.R.S32.HI R7, RZ, 0x8, R0 ;  /* 0x00000008ff077819 */ /* 0x000fc60000011400 */
[----:B------:R-:W-:Y:S01]  /*0170*/  IMAD.IADD R6, R4, 0x1, -R5 ;  /* 0x0000000104067824 */ /* 0x000fe200078e0a05 */
[----:B------:R-:W1:Y:S01]  /*0180*/  LDC.64 R42, c[0x0][0x230] ;  /* 0x00008c00ff2a7b82 */ /* 0x000e620000000a00 */
[----:B------:R-:W-:Y:S02]  /*0190*/  IMAD R11, R7, 0x60, RZ ;  /* 0x00000060070b7824 */ /* 0x000fe400078e02ff */
[C---:B------:R-:W-:Y:S01]  /*01a0*/  VIADD R0, R6.reuse, 0xffffff80 ;  /* 0xffffff8006007836 */ /* 0x040fe20000000000 */
[C---:B------:R-:W-:Y:S01]  /*01b0*/  ISETP.GE.AND P1, PT, R6.reuse, 0x40, PT ;  /* 0x000000400600780c */ /* 0x040fe20003f26270 */
[----:B---3--:R-:W-:-:S03]  /*01c0*/  IMAD.WIDE R2, R6, 0x4, R2 ;  /* 0x0000000406027825 */ /* 0x008fc600078e0202 */
[----:B------:R-:W-:Y:S01]  /*01d0*/  ISETP.LT.AND P3, PT, R4, 0x3a2400, !P1 ;  /* 0x003a24000400780c */ /* 0x000fe20004f61270 */
[----:B------:R-:W3:Y:S01]  /*01e0*/  LDC.64 R36, c[0x0][0x210] ;  /* 0x00008400ff247b82 */ /* 0x000ee20000000a00 */
[----:B------:R-:W-:Y:S02]  /*01f0*/  SHF.R.S32.HI R28, RZ, 0x1f, R6 ;  /* 0x0000001fff1c7819 */ /* 0x000fe40000011406 */
[----:B------:R-:W-:Y:S02]  /*0200*/  IADD3 R10, P0, R6, R11, RZ ;  /* 0x0000000b060a7210 */ /* 0x000fe40007f1e0ff */
[----:B------:R-:W-:Y:S01]  /*0210*/  ISETP.GE.U32.AND P2, PT, R0, 0x60, PT ;  /* 0x000000600000780c */ /* 0x000fe20003f46070 */
[----:B----4-:R-:W-:Y:S01]  /*0220*/  IMAD.WIDE R20, R6, 0x4, R20 ;  /* 0x0000000406147825 */ /* 0x010fe200078e0214 */
[----:B------:R-:W-:-:S05]  /*0230*/  P2R R5, PR, RZ, 0x2 ;  /* 0x00000002ff057803 */ /* 0x000fca0000000000 */
[----:B------:R4:W3:Y:S01]  /*0240*/  @P3 LDG.E.EL.64 R26, desc[UR4][R2.64] ;  /* 0x00000004021a3981 */ /* 0x0008e2000c2e1b00 */
[----:B------:R-:W-:Y:S01]  /*0250*/  LEA.HI.X.SX32 R11, R11, R28, 0x1, P0 ;  /* 0x0000001c0b0b7211 */ /* 0x000fe200000f0eff */
[----:B-----5:R-:W-:Y:S01]  /*0260*/  IMAD.WIDE R12, R6, 0x4, R12 ;  /* 0x00000004060c7825 */ /* 0x020fe200078e020c */
[----:B------:R-:W-:Y:S02]  /*0270*/  ISETP.LT.AND P0, PT, R4, 0x3a2400, !P2 ;  /* 0x003a24000400780c */ /* 0x000fe40005701270 */
[----:B------:R-:W-:Y:S01]  /*0280*/  LEA R24, P4, R10, UR6, 0x2 ;  /* 0x000000060a187c11 */ /* 0x000fe2000f8810ff */
[----:B0-2---:R-:W-:Y:S01]  /*0290*/  IMAD.WIDE R22, R6, 0x4, R22 ;  /* 0x0000000406167825 */ /* 0x005fe200078e0216 */
[----:B------:R-:W-:Y:S02]  /*02a0*/  CS2R R30, SRZ ;  /* 0x00000000001e7805 */ /* 0x000fe4000001ff00 */
[----:B------:R-:W-:Y:S02]  /*02b0*/  CS2R R32, SRZ ;  /* 0x0000000000207805 */ /* 0x000fe4000001ff00 */
[----:B------:R-:W-:Y:S01]  /*02c0*/  LEA.HI.X R25, R10, UR7, R11, 0x2, P4 ;  /* 0x000000070a197c11 */ /* 0x000fe2000a0f140b */
[----:B----4-:R-:W-:Y:S01]  /*02d0*/  IMAD.WIDE R2, R6, 0x4, R8 ;  /* 0x0000000406027825 */ /* 0x010fe200078e0208 */
[----:B------:R-:W-:-:S02]  /*02e0*/  CS2R R10, SRZ ;  /* 0x00000000000a7805 */ /* 0x000fc4000001ff00 */
[----:B------:R-:W-:Y:S01]  /*02f0*/  CS2R R8, SRZ ;  /* 0x0000000000087805 */ /* 0x000fe2000001ff00 */
[----:B------:R-:W-:Y:S01]  /*0300*/  ULDC.64 UR6, c[0x0][0x238] ;  /* 0x00008e0000067ab9 */ /* 0x000fe20000000a00 */
[C---:B------:R-:W-:Y:S01]  /*0310*/  IMAD.SHL.U32 R39, R7.reuse, 0x40, RZ ;  /* 0x0000004007277824 */ /* 0x040fe200078e00ff */
[----:B------:R-:W-:Y:S01]  /*0320*/  P2R R0, PR, RZ, 0x4 ;  /* 0x00000004ff007803 */ /* 0x000fe20000000000 */
[----:B------:R-:W2:Y:S04]  /*0330*/  @P0 LDG.E.EL.64 R16, desc[UR4][R24.64+-0x200] ;  /* 0xfffe000418100981 */ /* 0x000ea8000c2e1b00 */
[----:B------:R-:W4:Y:S04]  /*0340*/  @P0 LDG.E.EL.64 R14, desc[UR4][R2.64+-0x200] ;  /* 0xfffe0004020e0981 */ /* 0x000f28000c2e1b00 */
[----:B------:R-:W5:Y:S04]  /*0350*/  @P0 LDG.E.EL.64 R18, desc[UR4][R20.64+-0x200] ;  /* 0xfffe000414120981 */ /* 0x000f68000c2e1b00 */
[----:B------:R0:W5:Y:S04]  /*0360*/  @P0 LDG.E.EL.64 R10, desc[UR4][R12.64+-0x200] ;  /* 0xfffe00040c0a0981 */ /* 0x000168000c2e1b00 */
[----:B------:R1:W5:Y:S01]  /*0370*/  @P0 LDG.E.EL.64 R8, desc[UR4][R22.64+-0x200] ;  /* 0xfffe000416080981 */ /* 0x000362000c2e1b00 */
[----:B------:R-:W-:Y:S01]  /*0380*/  IMAD.SHL.U32 R7, R7, 0x20, RZ ;  /* 0x0000002007077824 */ /* 0x000fe200078e00ff */
[----:B0-----:R-:W-:-:S04]  /*0390*/  IADD3 R13, P4, R6, R39, RZ ;  /* 0x00000027060d7210 */ /* 0x001fc80007f9e0ff */
[----:B------:R-:W-:Y:S02]  /*03a0*/  IADD3 R3, P5, R6, R7, RZ ;  /* 0x0000000706037210 */ /* 0x000fe40007fbe0ff */
[-C--:B------:R-:W-:Y:S02]  /*03b0*/  LEA.HI.X.SX32 R20, R39, R28.reuse, 0x1, P4 ;  /* 0x0000001c27147211 */ /* 0x080fe400020f0eff */
[----:B------:R-:W-:Y:S02]  /*03c0*/  LEA.HI.X.SX32 R28, R7, R28, 0x1, P5 ;  /* 0x0000001c071c7211 */ /* 0x000fe400028f0eff */
[----:B------:R-:W-:-:S04]  /*03d0*/  LEA R34, P4, R13, UR6, 0x2 ;  /* 0x000000060d227c11 */ /* 0x000fc8000f8810ff */
[----:B------:R-:W-:Y:S01]  /*03e0*/  LEA.HI.X R35, R13, UR7, R20, 0x2, P4 ;  /* 0x000000070d237c11 */ /* 0x000fe2000a0f1414 */
[----:B------:R-:W-:Y:S01]  /*03f0*/  IMAD.MOV.U32 R20, RZ, RZ, 0x3e800000 ;  /* 0x3e800000ff147424 */ /* 0x000fe200078e00ff */
[----:B------:R-:W-:Y:S01]  /*0400*/  ULDC.64 UR6, c[0x0][0x288] ;  /* 0x0000a20000067ab9 */ /* 0x000fe20000000a00 */
[----:B------:R-:W-:Y:S02]  /*0410*/  ISETP.GT.AND P1, PT, R6, 0xdf, PT ;  /* 0x000000df0600780c */ /* 0x000fe40003f24270 */
[----:B-1----:R-:W-:Y:S02]  /*0420*/  CS2R R22, SRZ ;  /* 0x0000000000167805 */ /* 0x002fe4000001ff00 */
[----:B---3--:R-:W-:-:S05]  /*0430*/  SEL R27, R27, RZ, P3 ;  /* 0x000000ff1b1b7207 */ /* 0x008fca0001800000 */
[----:B------:R-:W-:-:S04]  /*0440*/  FADD R27, R27, 0.0010000000474974513054 ;  /* 0x3a83126f1b1b7421 */ /* 0x000fc80000000000 */
[----:B------:R-:W0:Y:S01]  /*0450*/  MUFU.SQRT R12, R27 ;  /* 0x0000001b000c7308 */ /* 0x000e220000002000 */
[----:B--2---:R-:W-:Y:S02]  /*0460*/  SEL R47, R16, RZ, P0 ;  /* 0x000000ff102f7207 */ /* 0x004fe40000000000 */
[----:B----4-:R-:W-:Y:S02]  /*0470*/  SEL R44, R14, RZ, P0 ;  /* 0x000000ff0e2c7207 */ /* 0x010fe40000000000 */
[----:B0-----:R-:W-:Y:S02]  /*0480*/  FSETP.GT.AND P5, PT, R12, 8.50705917302346158658e+37, PT ;  /* 0x7e8000000c00780b */ /* 0x001fe40003fa4000 */
[----:B-----5:R-:W-:Y:S02]  /*0490*/  SEL R14, R18, RZ, P0 ;  /* 0x000000ff120e7207 */ /* 0x020fe40000000000 */
[----:B------:R-:W-:Y:S02]  /*04a0*/  SEL R16, R19, RZ, P0 ;  /* 0x000000ff13107207 */ /* 0x000fe40000000000 */
[----:B------:R-:W0:Y:S01]  /*04b0*/  LDC.64 R18, c[0x0][0x298] ;  /* 0x0000a600ff127b82 */ /* 0x000e220000000a00 */
[----:B------:R-:W-:-:S02]  /*04c0*/  SEL R45, R10, RZ, P0 ;  /* 0x000000ff0a2d7207 */ /* 0x000fc40000000000 */
[----:B------:R-:W-:Y:S02]  /*04d0*/  SEL R10, R11, RZ, P0 ;  /* 0x000000ff0b0a7207 */ /* 0x000fe40000000000 */
[----:B------:R-:W-:Y:S02]  /*04e0*/  SEL R46, R17, RZ, P0 ;  /* 0x000000ff112e7207 */ /* 0x000fe40000000000 */
[----:B------:R-:W-:Y:S02]  /*04f0*/  SEL R15, R15, RZ, P0 ;  /* 0x000000ff0f0f7207 */ /* 0x000fe40000000000 */
[----:B------:R-:W-:Y:S02]  /*0500*/  SEL R7, R8, RZ, P0 ;  /* 0x000000ff08077207 */ /* 0x000fe40000000000 */
[----:B------:R-:W-:Y:S02]  /*0510*/  SEL R11, R9, RZ, P0 ;  /* 0x000000ff090b7207 */ /* 0x000fe40000000000 */
[C---:B------:R-:W-:Y:S01]  /*0520*/  FSETP.GEU.AND P0, PT, R12.reuse, 1.175494350822287508e-38, PT ;  /* 0x008000000c00780b */ /* 0x040fe20003f0e000 */
[----:B------:R-:W-:Y:S01]  /*0530*/  @P5 FMUL R12, R12, 0.25 ;  /* 0x3e8000000c0c5820 */ /* 0x000fe20000400000 */
[----:B------:R-:W-:-:S02]  /*0540*/  FSEL R48, R20, 1, P5 ;  /* 0x3f80000014307808 */ /* 0x000fc40002800000 */
[----:B------:R-:W-:-:S04]  /*0550*/  LEA R24, P5, R3, UR6, 0x2 ;  /* 0x0000000603187c11 */ /* 0x000fc8000f8a10ff */
[----:B------:R-:W-:Y:S02]  /*0560*/  LEA.HI.X R25, R3, UR7, R28, 0x2, P5 ;  /* 0x0000000703197c11 */ /* 0x000fe4000a8f141c */
[----:B------:R-:W-:Y:S01]  /*0570*/  ISETP.LT.AND P5, PT, R4, 0x3a2400, P1 ;  /* 0x003a24000400780c */ /* 0x000fe20000fa1270 */
[----:B0-----:R-:W-:-:S12]  /*0580*/  IMAD.WIDE R8, R6, 0x4, R18 ;  /* 0x0000000406087825 */ /* 0x001fd800078e0212 */
[----:B------:R-:W2:Y:S01]  /*0590*/  @P5 LDG.E.EL.64 R22, desc[UR4][R8.64+-0x380] ;  /* 0xfffc800408165981 */ /* 0x000ea2000c2e1b00 */
[----:B------:R-:W-:-:S05]  /*05a0*/  SEL R26, R26, RZ, P3 ;  /* 0x000000ff1a1a7207 */ /* 0x000fca0001800000 */
[----:B------:R-:W-:-:S04]  /*05b0*/  FADD R26, R26, 0.0010000000474974513054 ;  /* 0x3a83126f1a1a7421 */ /* 0x000fc80000000000 */
[----:B------:R0:W1:Y:S01]  /*05c0*/  MUFU.SQRT R2, R26 ;  /* 0x0000001a00027308 */ /* 0x0000620000002000 */
[----:B------:R-:W-:Y:S01]  /*05d0*/  LOP3.LUT R3, R6, 0xffffffc0, RZ, 0xc0, !PT ;  /* 0xffffffc006037812 */ /* 0x000fe200078ec0ff */
[----:B0-----:R-:W0:Y:S01]  /*05e0*/  LDC.64 R26, c[0x0][0x248] ;  /* 0x00009200ff1a7b82 */ /* 0x001e220000000a00 */
[C---:B-1----:R-:W-:Y:S02]  /*05f0*/  FSETP.GT.AND P6, PT, R2.reuse, 8.50705917302346158658e+37, PT ;  /* 0x7e8000000200780b */ /* 0x042fe40003fc4000 */
[----:B------:R-:W-:Y:S01]  /*0600*/  FSETP.GEU.AND P4, PT, R2, 1.175494350822287508e-38, PT ;  /* 0x008000000200780b */ /* 0x000fe20003f8e000 */
[----:B------:R-:W-:Y:S01]  /*0610*/  @!P0 FMUL R12, R12, 16777216 ;  /* 0x4b8000000c0c8820 */ /* 0x000fe20000400000 */
[----:B------:R-:W-:Y:S01]  /*0620*/  FSEL R49, R20, 1, P6 ;  /* 0x3f80000014317808 */ /* 0x000fe20003000000 */
[----:B------:R-:W-:Y:S01]  /*0630*/  @!P0 FMUL R48, R48, 16777216 ;  /* 0x4b80000030308820 */ /* 0x000fe20000400000 */
[----:B------:R-:W-:-:S07]  /*0640*/  ISETP.NE.AND P0, PT, R3, 0x40, PT ;  /* 0x000000400300780c */ /* 0x000fce0003f05270 */
[----:B------:R-:W-:Y:S02]  /*0650*/  @P6 FMUL R2, R2, 0.25 ;  /* 0x3e80000002026820 */ /* 0x000fe40000400000 */
[----:B------:R-:W-:Y:S02]  /*0660*/  @!P4 FMUL R49, R49, 16777216 ;  /* 0x4b8000003131c820 */ /* 0x000fe40000400000 */
[----:B------:R-:W-:Y:S01]  /*0670*/  @!P4 FMUL R2, R2, 16777216 ;  /* 0x4b8000000202c820 */ /* 0x000fe20000400000 */
[----:B------:R-:W-:Y:S01]  /*0680*/  ISETP.LT.AND P4, PT, R4, 0x3a2400, !P0 ;  /* 0x003a24000400780c */ /* 0x000fe20004781270 */
[----:B0-----:R-:W-:Y:S01]  /*0690*/  IMAD.WIDE R26, R6, 0x4, R26 ;  /* 0x00000004061a7825 */ /* 0x001fe200078e021a */
[----:B--2---:R-:W-:Y:S02]  /*06a0*/  SEL R22, R22, RZ, P5 ;  /* 0x000000ff16167207 */ /* 0x004fe40002800000 */
[----:B------:R-:W-:-:S03]  /*06b0*/  SEL R23, R23, RZ, P5 ;  /* 0x000000ff17177207 */ /* 0x000fc60002800000 */
[----:B------:R-:W-:Y:S02]  /*06c0*/  FADD R22, R22, 0.0010000000474974513054 ;  /* 0x3a83126f16167421 */ /* 0x000fe40000000000 */
[----:B------:R-:W-:Y:S02]  /*06d0*/  FADD R23, R23, 0.0010000000474974513054 ;  /* 0x3a83126f17177421 */ /* 0x000fe40000000000 */
[----:B------:R-:W0:Y:S08]  /*06e0*/  MUFU.SQRT R13, R22 ;  /* 0x00000016000d7308 */ /* 0x000e300000002000 */
[----:B------:R1:W2:Y:S02]  /*06f0*/  MUFU.SQRT R17, R23 ;  /* 0x0000001700117308 */ /* 0x0002a40000002000 */
[----:B-1----:R-:W-:-:S06]  /*0700*/  CS2R R22, SRZ ;  /* 0x0000000000167805 */ /* 0x002fcc000001ff00 */
[----:B------:R-:W3:Y:S01]  /*0710*/  @P4 LDG.E.EL.64 R22, desc[UR4][R26.64+-0x100] ;  /* 0xffff00041a164981 */ /* 0x000ee2000c2e1b00 */
[C---:B0-----:R-:W-:Y:S02]  /*0720*/  FSETP.GT.AND P6, PT, R13.reuse, 8.50705917302346158658e+37, PT ;  /* 0x7e8000000d00780b */ /* 0x041fe40003fc4000 */
[----:B------:R-:W-:Y:S01]  /*0730*/  CS2R R28, SRZ ;  /* 0x00000000001c7805 */ /* 0x000fe2000001ff00 */
[----:B------:R-:W-:Y:S01]  /*0740*/  IMAD.WIDE R40, R6, 0x4, R40 ;  /* 0x0000000406287825 */ /* 0x000fe200078e0228 */
[----:B------:R-:W-:-:S04]  /*0750*/  FSETP.GEU.AND P1, PT, R13, 1.175494350822287508e-38, PT ;  /* 0x008000000d00780b */ /* 0x000fc80003f2e000 */
[----:B------:R0:W4:Y:S01]  /*0760*/  @P3 LDG.E.EL.64 R28, desc[UR4][R40.64] ;  /* 0x00000004281c3981 */ /* 0x000122000c2e1b00 */
[----:B------:R-:W-:Y:S01]  /*0770*/  FSEL R19, R20, 1, P6 ;  /* 0x3f80000014137808 */ /* 0x000fe20003000000 */
[----:B------:R-:W-:-:S04]  /*0780*/  IMAD.WIDE R52, R6, 0x4, R52 ;  /* 0x0000000406347825 */ /* 0x000fc800078e0234 */
[----:B------:R-:W-:Y:S01]  /*0790*/  @P6 FMUL R13, R13, 0.25 ;  /* 0x3e8000000d0d6820 */ /* 0x000fe20000400000 */
[----:B0-----:R-:W0:Y:S01]  /*07a0*/  LDC.64 R40, c[0x0][0x250] ;  /* 0x00009400ff287b82 */ /* 0x001e220000000a00 */
[C---:B--2---:R-:W-:Y:S01]  /*07b0*/  FSETP.GT.AND P6, PT, R17.reuse, 8.50705917302346158658e+37, PT ;  /* 0x7e8000001100780b */ /* 0x044fe20003fc4000 */
[----:B------:R-:W2:Y:S01]  /*07c0*/  @P3 LDG.E.EL.64 R30, desc[UR4][R52.64] ;  /* 0x00000004341e3981 */ /* 0x000ea2000c2e1b00 */
[----:B------:R-:W-:Y:S01]  /*07d0*/  P2R R21, PR, RZ, 0x2 ;  /* 0x00000002ff157803 */ /* 0x000fe20000000000 */
[C---:B------:R-:W-:Y:S01]  /*07e0*/  IMAD.IADD R39, R6.reuse, 0x1, R39 ;  /* 0x0000000106277824 */ /* 0x040fe200078e0227 */
[----:B------:R-:W-:Y:S01]  /*07f0*/  FSETP.GEU.AND P1, PT, R17, 1.175494350822287508e-38, PT ;  /* 0x008000001100780b */ /* 0x000fe20003f2e000 */
[----:B------:R-:W-:Y:S01]  /*0800*/  IMAD.WIDE R42, R6, 0x4, R42 ;  /* 0x00000004062a7825 */ /* 0x000fe200078e022a */
[----:B------:R-:W-:-:S03]  /*0810*/  FSEL R18, R20, 1, P6 ;  /* 0x3f80000014127808 */ /* 0x000fc60003000000 */
[----:B------:R-:W-:Y:S01]  /*0820*/  IMAD.WIDE R36, R39, 0x4, R36 ;  /* 0x0000000427247825 */ /* 0x000fe200078e0224 */
[----:B------:R-:W-:Y:S01]  /*0830*/  CS2R R38, SRZ ;  /* 0x0000000000267805 */ /* 0x000fe2000001ff00 */
[----:B------:R1:W5:Y:S02]  /*0840*/  @P3 LDG.E.EL.64 R32, desc[UR4][R42.64] ;  /* 0x000000042a203981 */ /* 0x000364000c2e1b00 */
[----:B------:R-:W-:Y:S01]  /*0850*/  @P6 FMUL R17, R17, 0.25 ;  /* 0x3e80000011116820 */ /* 0x000fe20000400000 */
[----:B------:R-:W-:Y:S02]  /*0860*/  CS2R R26, SRZ ;  /* 0x00000000001a7805 */ /* 0x000fe4000001ff00 */
[----:B------:R0:W2:Y:S01]  /*0870*/  @P3 LDG.E.EL.64 R38, desc[UR4][R36.64] ;  /* 0x0000000424263981 */ /* 0x0000a2000c2e1b00 */
[----:B------:R-:W-:-:S03]  /*0880*/  P2R R8, PR, RZ, 0x20 ;  /* 0x00000020ff087803 */ /* 0x000fc60000000000 */
[----:B------:R0:W2:Y:S01]  /*0890*/  @P4 LDG.E.EL.64 R26, desc[UR4][R34.64+-0x100] ;  /* 0xffff0004221a4981 */ /* 0x0000a2000c2e1b00 */
[----:B-1----:R-:W-:Y:S01]  /*08a0*/  CS2R R42, SRZ ;  /* 0x00000000002a7805 */ /* 0x002fe2000001ff00 */
[----:B0-----:R-:W-:-:S04]  /*08b0*/  IMAD.WIDE R40, R6, 0x4, R40 ;  /* 0x0000000406287825 */ /* 0x001fc800078e0228 */
[----:B------:R-:W-:Y:S01]  /*08c0*/  FADD R37, R45, 0.0010000000474974513054 ;  /* 0x3a83126f2d257421 */ /* 0x000fe20000000000 */
[----:B------:R0:W2:Y:S01]  /*08d0*/  @P4 LDG.E.EL.64 R42, desc[UR4][R40.64+-0x100] ;  /* 0xffff0004282a4981 */ /* 0x0000a2000c2e1b00 */
[----:B------:R-:W1:Y:S02]  /*08e0*/  LDC.64 R34, c[0x0][0x240] ;  /* 0x00009000ff227b82 */ /* 0x000e640000000a00 */
[----:B------:R-:W-:Y:S01]  /*08f0*/  MUFU.SQRT R45, R37 ;  /* 0x00000025002d7308 */ /* 0x000fe20000002000 */
[----:B------:R-:W-:Y:S01]  /*0900*/  P2R R9, PR, RZ, 0x2 ;  /* 0x00000002ff097803 */ /* 0x000fe20000000000 */
[----:B0-----:R-:W-:-:S06]  /*0910*/  FADD R40, R10, 0.0010000000474974513054 ;  /* 0x3a83126f0a287421 */ /* 0x001fcc0000000000 */
[----:B------:R-:W0:Y:S01]  /*0920*/  MUFU.SQRT R10, R40 ;  /* 0x00000028000a7308 */ /* 0x000e220000002000 */
[----:B------:R-:W-:Y:S02]  /*0930*/  P2R R3, PR, RZ, 0x1 ;  /* 0x00000001ff037803 */ /* 0x000fe40000000000 */
[----:B------:R-:W-:-:S04]  /*0940*/  ISETP.NE.AND P0, PT, R9, RZ, PT ;  /* 0x000000ff0900720c */ /* 0x000fc80003f05270 */
[----:B------:R-:W-:Y:S02]  /*0950*/  P2R R9, PR, RZ, 0x1 ;  /* 0x00000001ff097803 */ /* 0x000fe40000000000 */
[----:B------:R-:W-:-:S04]  /*0960*/  ISETP.NE.AND P0, PT, R21, RZ, PT ;  /* 0x000000ff1500720c */ /* 0x000fc80003f05270 */
[----:B------:R-:W-:Y:S02]  /*0970*/  P2R R21, PR, RZ, 0x1 ;  /* 0x00000001ff157803 */ /* 0x000fe40000000000 */
[----:B0-----:R-:W-:Y:S01]  /*0980*/  FSETP.GT.AND P0, PT, R10, 8.50705917302346158658e+37, PT ;  /* 0x7e8000000a00780b */ /* 0x001fe20003f04000 */
[----:B-1----:R-:W-:Y:S01]  /*0990*/  IMAD.WIDE R34, R6, 0x4, R34 ;  /* 0x0000000406227825 */ /* 0x002fe200078e0222 */
[----:B------:R-:W-:Y:S01]  /*09a0*/  FSETP.GEU.AND P1, PT, R45, 1.175494350822287508e-38, PT ;  /* 0x008000002d00780b */ /* 0x000fe20003f2e000 */
[----:B------:R-:W0:Y:S02]  /*09b0*/  MUFU.RCP R2, R2 ;  /* 0x0000000200027308 */ /* 0x000e240000001000 */
[----:B0-----:R-:W-:Y:S01]  /*09c0*/  FMUL R49, R2, R49 ;  /* 0x0000003102317220 */ /* 0x001fe20000400000 */
[----:B---3--:R-:W-:-:S05]  /*09d0*/  SEL R22, R22, RZ, P4 ;  /* 0x000000ff16167207 */ /* 0x008fca0002000000 */
[----:B------:R-:W-:-:S04]  /*09e0*/  FADD R22, R22, 0.0010000000474974513054 ;  /* 0x3a83126f16167421 */ /* 0x000fc80000000000 */
[----:B------:R-:W0:Y:S01]  /*09f0*/  MUFU.SQRT R51, R22 ;  /* 0x0000001600337308 */ /* 0x000e220000002000 */
[----:B------:R-:W-:-:S05]  /*0a00*/  SEL R23, R23, RZ, P4 ;  /* 0x000000ff17177207 */ /* 0x000fca0002000000 */
[----:B------:R-:W-:-:S04]  /*0a10*/  FADD R53, R23, 0.0010000000474974513054 ;  /* 0x3a83126f17357421 */ /* 0x000fc80000000000 */
[----:B------:R-:W1:Y:S01]  /*0a20*/  MUFU.SQRT R52, R53 ;  /* 0x0000003500347308 */ /* 0x000e620000002000 */
[C---:B0-----:R-:W-:Y:S02]  /*0a30*/  FSETP.GT.AND P6, PT, R51.reuse, 8.50705917302346158658e+37, PT ;  /* 0x7e8000003300780b */ /* 0x041fe40003fc4000 */
[----:B------:R-:W-:Y:S02]  /*0a40*/  FSETP.GEU.AND P5, PT, R51, 1.175494350822287508e-38, PT ;  /* 0x008000003300780b */ /* 0x000fe40003fae000 */
[----:B------:R-:W-:-:S09]  /*0a50*/  FSEL R50, R20, 1, P6 ;  /* 0x3f80000014327808 */ /* 0x000fd20003000000 */
[----:B------:R-:W-:Y:S01]  /*0a60*/  @P6 FMUL R51, R51, 0.25 ;  /* 0x3e80000033336820 */ /* 0x000fe20000400000 */
[C---:B-1----:R-:W-:Y:S02]  /*0a70*/  FSETP.GT.AND P6, PT, R52.reuse, 8.50705917302346158658e+37, PT ;  /* 0x7e8000003400780b */ /* 0x042fe40003fc4000 */
[----:B------:R-:W-:Y:S02]  /*0a80*/  FSETP.GEU.AND P2, PT, R52, 1.175494350822287508e-38, PT ;  /* 0x008000003400780b */ /* 0x000fe40003f4e000 */
[----:B------:R-:W-:Y:S02]  /*0a90*/  FSEL R36, R20, 1, P6 ;  /* 0x3f80000014247808 */ /* 0x000fe40003000000 */
[----:B------:R-:W-:-:S06]  /*0aa0*/  CS2R R22, SRZ ;  /* 0x0000000000167805 */ /* 0x000fcc000001ff00 */
[----:B------:R0:W3:Y:S01]  /*0ab0*/  @P4 LDG.E.EL.64 R22, desc[UR4][R34.64+-0x100] ;  /* 0xffff000422164981 */ /* 0x0000e2000c2e1b00 */
[----:B------:R-:W-:Y:S01]  /*0ac0*/  @P6 FMUL R52, R52, 0.25 ;  /* 0x3e80000034346820 */ /* 0x000fe20000400000 */
[----:B------:R-:W-:-:S04]  /*0ad0*/  FSETP.GT.AND P6, PT, R45, 8.50705917302346158658e+37, PT ;  /* 0x7e8000002d00780b */ /* 0x000fc80003fc4000 */
[C---:B0-----:R-:W-:Y:S02]  /*0ae0*/  FSEL R34, R20.reuse, 1, P6 ;  /* 0x3f80000014227808 */ /* 0x041fe40003000000 */
[----:B------:R-:W-:-:S07]  /*0af0*/  FSEL R35, R20, 1, P0 ;  /* 0x3f80000014237808 */ /* 0x000fce0000000000 */
[----:B------:R-:W-:Y:S01]  /*0b00*/  @P6 FMUL R45, R45, 0.25 ;  /* 0x3e8000002d2d6820 */ /* 0x000fe20000400000 */
[C---:B------:R-:W-:Y:S01]  /*0b10*/  FSETP.GEU.AND P6, PT, R10.reuse, 1.175494350822287508e-38, PT ;  /* 0x008000000a00780b */ /* 0x040fe20003fce000 */
[----:B------:R-:W-:Y:S01]  /*0b20*/  @P0 FMUL R10, R10, 0.25 ;  /* 0x3e8000000a0a0820 */ /* 0x000fe20000400000 */
[----:B------:R-:W-:Y:S02]  /*0b30*/  ISETP.NE.AND P0, PT, R21, RZ, PT ;  /* 0x000000ff1500720c */ /* 0x000fe40003f05270 */
[----:B------:R-:W0:Y:S11]  /*0b40*/  LDC.64 R20, c[0x0][0x258] ;  /* 0x00009600ff147b82 */ /* 0x000e360000000a00 */
[----:B------:R-:W-:Y:S01]  /*0b50*/  @!P0 FMUL R13, R13, 16777216 ;  /* 0x4b8000000d0d8820 */ /* 0x000fe20000400000 */
[----:B------:R-:W-:Y:S01]  /*0b60*/  @!P0 FMUL R19, R19, 16777216 ;  /* 0x4b80000013138820 */ /* 0x000fe20000400000 */
[----:B------:R-:W-:Y:S01]  /*0b70*/  ISETP.NE.AND P0, PT, R9, RZ, PT ;  /* 0x000000ff0900720c */ /* 0x000fe20003f05270 */
[----:B------:R-:W-:Y:S01]  /*0b80*/  @!P5 FMUL R51, R51, 16777216 ;  /* 0x4b8000003333d820 */ /* 0x000fe20000400000 */
[----:B------:R-:W-:Y:S01]  /*0b90*/  @!P5 FMUL R50, R50, 16777216 ;  /* 0x4b8000003232d820 */ /* 0x000fe20000400000 */
[----:B------:R-:W-:-:S10]  /*0ba0*/  ISETP.NE.AND P5, PT, R8, RZ, PT ;  /* 0x000000ff0800720c */ /* 0x000fd40003fa5270 */
[----:B------:R-:W-:Y:S01]  /*0bb0*/  @!P0 FMUL R17, R17, 16777216 ;  /* 0x4b80000011118820 */ /* 0x000fe20000400000 */
[----:B------:R-:W-:Y:S01]  /*0bc0*/  @!P0 FMUL R18, R18, 16777216 ;  /* 0x4b80000012128820 */ /* 0x000fe20000400000 */
[----:B------:R-:W-:Y:S02]  /*0bd0*/  ISETP.NE.AND P0, PT, R3, RZ, PT ;  /* 0x000000ff0300720c */ /* 0x000fe40003f05270 */
[----:B------:R-:W1:Y:S01]  /*0be0*/  MUFU.RCP R3, R12 ;  /* 0x0000000c00037308 */ /* 0x000e620000001000 */
[----:B------:R-:W-:Y:S01]  /*0bf0*/  CS2R R8, SRZ ;  /* 0x0000000000087805 */ /* 0x000fe2000001ff00 */
[----:B0-----:R-:W-:-:S04]  /*0c00*/  IMAD.WIDE R20, R6, 0x4, R20 ;  /* 0x0000000406147825 */ /* 0x001fc800078e0214 */
[----:B------:R-:W-:Y:S01]  /*0c10*/  @!P2 FMUL R52, R52, 16777216 ;  /* 0x4b8000003434a820 */ /* 0x000fe20000400000 */
[----:B------:R0:W3:Y:S01]  /*0c20*/  @P4 LDG.E.EL.64 R8, desc[UR4][R20.64+-0x100] ;  /* 0xffff000414084981 */ /* 0x0000e2000c2e1b00 */
[----:B-1----:R-:W-:Y:S01]  /*0c30*/  FMUL R48, R3, R48 ;  /* 0x0000003003307220 */ /* 0x002fe20000400000 */
[----:B0-----:R-:W0:Y:S01]  /*0c40*/  LDC.64 R20, c[0x0][0x2a0] ;  /* 0x0000a800ff147b82 */ /* 0x001e220000000a00 */
[----:B------:R-:W1:Y:S01]  /*0c50*/  MUFU.RCP R3, R52 ;  /* 0x0000003400037308 */ /* 0x000e620000001000 */
[----:B------:R-:W-:Y:S01]  /*0c60*/  @!P2 FMUL R36, R36, 16777216 ;  /* 0x4b8000002424a820 */ /* 0x000fe20000400000 */
[----:B------:R-:W-:Y:S01]  /*0c70*/  ISETP.NE.AND P2, PT, R0, RZ, PT ;  /* 0x000000ff0000720c */ /* 0x000fe20003f45270 */
[----:B------:R-:W-:Y:S01]  /*0c80*/  @!P1 FMUL R45, R45, 16777216 ;  /* 0x4b8000002d2d9820 */ /* 0x000fe20000400000 */
[----:B------:R-:W-:Y:S01]  /*0c90*/  @!P6 FMUL R10, R10, 16777216 ;  /* 0x4b8000000a0ae820 */ /* 0x000fe20000400000 */
[----:B------:R-:W-:Y:S01]  /*0ca0*/  @!P1 FMUL R34, R34, 16777216 ;  /* 0x4b80000022229820 */ /* 0x000fe20000400000 */
[----:B------:R-:W-:Y:S01]  /*0cb0*/  ISETP.NE.AND P1, PT, R5, RZ, PT ;  /* 0x000000ff0500720c */ /* 0x000fe20003f25270 */
[----:B-1----:R-:W-:-:S02]  /*0cc0*/  FMUL R0, R3, R36 ;  /* 0x0000002403007220 */ /* 0x002fc40000400000 */
[----:B------:R-:W1:Y:S01]  /*0cd0*/  LDC.64 R36, c[0x0][0x290] ;  /* 0x0000a400ff247b82 */ /* 0x000e620000000a00 */
[----:B------:R-:W0:Y:S02]  /*0ce0*/  MUFU.RCP R5, R45 ;  /* 0x0000002d00057308 */ /* 0x000e240000001000 */
[----:B0-----:R-:W-:-:S05]  /*0cf0*/  IMAD.WIDE R52, R6, 0x4, R20 ;  /* 0x0000000406347825 */ /* 0x001fca00078e0214 */
[----:B------:R-:W0:Y:S01]  /*0d00*/  LDC.64 R20, c[0x0][0x2a8] ;  /* 0x0000aa00ff147b82 */ /* 0x000e220000000a00 */
[----:B------:R-:W1:Y:S01]  /*0d10*/  MUFU.RCP R40, R10 ;  /* 0x0000000a00287308 */ /* 0x000e620000001000 */
[----:B------:R-:W-:-:S07]  /*0d20*/  @!P6 FMUL R35, R35, 16777216 ;  /* 0x4b8000002323e820 */ /* 0x000fce0000400000 */
[----:B------:R-:W-:Y:S01]  /*0d30*/  MUFU.RCP R12, R13 ;  /* 0x0000000d000c7308 */ /* 0x000fe20000001000 */
[----:B------:R-:W-:-:S07]  /*0d40*/  FMUL R5, R5, R34 ;  /* 0x0000002205057220 */ /* 0x000fce0000400000 */
[----:B------:R-:W0:Y:S01]  /*0d50*/  MUFU.RCP R17, R17 ;  /* 0x0000001100117308 */ /* 0x000e220000001000 */
[----:B-1----:R-:W-:Y:S01]  /*0d60*/  FMUL R40, R40, R35 ;  /* 0x0000002328287220 */ /* 0x002fe20000400000 */
[----:B------:R-:W-:Y:S02]  /*0d70*/  CS2R R2, SRZ ;  /* 0x0000000000027805 */ /* 0x000fe4000001ff00 */
[----:B------:R-:W-:Y:S01]  /*0d80*/  CS2R R34, SRZ ;  /* 0x0000000000227805 */ /* 0x000fe2000001ff00 */
[----:B------:R-:W-:-:S03]  /*0d90*/  IMAD.WIDE R36, R6, 0x4, R36 ;  /* 0x0000000406247825 */ /* 0x000fc600078e0224 */
[----:B------:R1:W3:Y:S01]  /*0da0*/  @P5 LDG.E.EL.64 R2, desc[UR4][R24.64+-0x380] ;  /* 0xfffc800418025981 */ /* 0x0002e2000c2e1b00 */
[----:B0-----:R-:W-:-:S03]  /*0db0*/  IMAD.WIDE R20, R6, 0x4, R20 ;  /* 0x0000000406147825 */ /* 0x001fc600078e0214 */
[----:B------:R0:W3:Y:S01]  /*0dc0*/  @P5 LDG.E.EL.64 R34, desc[UR4][R36.64+-0x380] ;  /* 0xfffc800424225981 */ /* 0x0000e2000c2e1b00 */
[----:B------:R-:W-:Y:S01]  /*0dd0*/  FMUL R10, R17, R18 ;  /* 0x00000012110a7220 */ /* 0x000fe20000400000 */
[----:B-1----:R-:W-:Y:S01]  /*0de0*/  FMUL R24, R12, R19 ;  /* 0x000000130c187220 */ /* 0x002fe20000400000 */
[----:B------:R-:W-:Y:S02]  /*0df0*/  CS2R R18, SRZ ;  /* 0x0000000000127805 */ /* 0x000fe4000001ff00 */
[----:B------:R-:W-:-:S04]  /*0e00*/  CS2R R12, SRZ ;  /* 0x00000000000c7805 */ /* 0x000fc8000001ff00 */
[----:B------:R-:W3:Y:S04]  /*0e10*/  @P5 LDG.E.EL.64 R18, desc[UR4][R52.64+-0x380] ;  /* 0xfffc800434125981 */ /* 0x000ee8000c2e1b00 */
[----:B------:R3:W3:Y:S01]  /*0e20*/  @P5 LDG.E.EL.64 R12, desc[UR4][R20.64+-0x380] ;  /* 0xfffc8004140c5981 */ /* 0x0006e2000c2e1b00 */
[----:B----4-:R-:W-:Y:S02]  /*0e30*/  SEL R17, R28, RZ, P3 ;  /* 0x000000ff1c117207 */ /* 0x010fe40001800000 */
[----:B--2---:R-:W-:Y:S02]  /*0e40*/  SEL R28, R38, RZ, P3 ;  /* 0x000000ff261c7207 */ /* 0x004fe40001800000 */
[----:B0-----:R-:W-:-:S03]  /*0e50*/  SEL R36, R29, RZ, P3 ;  /* 0x000000ff1d247207 */ /* 0x001fc60001800000 */
[----:B------:R-:W-:Y:S01]  /*0e60*/  FADD R28, R28, -R17 ;  /* 0x800000111c1c7221 */ /* 0x000fe20000000000 */
[----:B------:R-:W-:Y:S02]  /*0e70*/  SEL R17, R39, RZ, P3 ;  /* 0x000000ff27117207 */ /* 0x000fe40001800000 */
[----:B------:R-:W-:Y:S01]  /*0e80*/  SEL R25, R30, RZ, P3 ;  /* 0x000000ff1e197207 */ /* 0x000fe20001800000 */
[----:B------:R-:W-:Y:S01]  /*0e90*/  FMUL R28, R49, R28 ;  /* 0x0000001c311c7220 */ /* 0x000fe20000400000 */
[----:B-----5:R-:W-:Y:S01]  /*0ea0*/  SEL R32, R32, RZ, P3 ;  /* 0x000000ff20207207 */ /* 0x020fe20001800000 */
[----:B------:R-:W-:Y:S01]  /*0eb0*/  FADD R17, R17, -R36 ;  /* 0x8000002411117221 */ /* 0x000fe20000000000 */
[----:B------:R-:W-:-:S03]  /*0ec0*/  SEL R27, R27, RZ, P4 ;  /* 0x000000ff1b1b7207 */ /* 0x000fc60002000000 */
[----:B------:R-:W-:Y:S01]  /*0ed0*/  FMUL R48, R48, R17 ;  /* 0x0000001130307220 */ /* 0x000fe20000400000 */
[----:B------:R-:W-:Y:S01]  /*0ee0*/  FFMA R17, R25, R28, R32 ;  /* 0x0000001c19117223 */ /* 0x000fe20000000020 */
[----:B------:R-:W-:Y:S01]  /*0ef0*/  FADD R44, R47, -R44 ;  /* 0x8000002c2f2c7221 */ /* 0x000fe20000000000 */
[----:B------:R-:W0:Y:S01]  /*0f00*/  MUFU.RCP R51, R51 ;  /* 0x0000003300337308 */ /* 0x000e220000001000 */
[----:B------:R-:W-:Y:S02]  /*0f10*/  FADD R15, R46, -R15 ;  /* 0x8000000f2e0f7221 */ /* 0x000fe40000000000 */
[----:B------:R-:W-:Y:S02]  /*0f20*/  FMUL R44, R5, R44 ;  /* 0x0000002c052c7220 */ /* 0x000fe40000400000 */
[----:B------:R-:W-:Y:S02]  /*0f30*/  FMUL R15, R40, R15 ;  /* 0x0000000f280f7220 */ /* 0x000fe40000400000 */
[----:B------:R-:W-:Y:S01]  /*0f40*/  FFMA R7, R14, R44, R7 ;  /* 0x0000002c0e077223 */ /* 0x000fe20000000007 */
[----:B------:R-:W-:Y:S01]  /*0f50*/  SEL R26, R26, RZ, P4 ;  /* 0x000000ff1a1a7207 */ /* 0x000fe20002000000 */
[----:B------:R-:W-:Y:S01]  /*0f60*/  FFMA R11, R16, R15, R11 ;  /* 0x0000000f100b7223 */ /* 0x000fe2000000000b */
[----:B------:R-:W-:-:S02]  /*0f70*/  SEL R42, R42, RZ, P4 ;  /* 0x000000ff2a2a7207 */ /* 0x000fc40002000000 */
[----:B------:R-:W-:Y:S01]  /*0f80*/  SEL R43, R43, RZ, P4 ;  /* 0x000000ff2b2b7207 */ /* 0x000fe20002000000 */
[----:B0-----:R-:W-:Y:S01]  /*0f90*/  FMUL R50, R51, R50 ;  /* 0x0000003233327220 */ /* 0x001fe20000400000 */
[----:B------:R-:W-:Y:S02]  /*0fa0*/  ISETP.GT.AND P6, PT, R6, 0xdf, PT ;  /* 0x000000df0600780c */ /* 0x000fe40003fc4270 */
[----:B------:R-:W-:Y:S02]  /*0fb0*/  SEL R31, R31, RZ, P3 ;  /* 0x000000ff1f1f7207 */ /* 0x000fe40001800000 */
[----:B------:R-:W-:-:S05]  /*0fc0*/  SEL R6, R33, RZ, P3 ;  /* 0x000000ff21067207 */ /* 0x000fca0001800000 */
[----:B------:R-:W-:Y:S01]  /*0fd0*/  FFMA R48, R31, R48, R6 ;  /* 0x000000301f307223 */ /* 0x000fe20000000006 */
[----:B---3--:R-:W-:-:S05]  /*0fe0*/  SEL R20, R23, RZ, P4 ;  /* 0x000000ff17147207 */ /* 0x008fca0002000000 */
[----:B------:R-:W-:Y:S01]  /*0ff0*/  FADD R21, R27, -R20 ;  /* 0x800000141b157221 */ /* 0x000fe20000000000 */
[----:B------:R-:W-:-:S05]  /*1000*/  SEL R23, R22, RZ, P4 ;  /* 0x000000ff16177207 */ /* 0x000fca0002000000 */
[----:B------:R-:W-:Y:S01]  /*1010*/  FADD R23, R26, -R23 ;  /* 0x800000171a177221 */ /* 0x000fe20000000000 */
[----:B------:R-:W-:-:S03]  /*1020*/  FMUL R0, R0, R21 ;  /* 0x0000001500007220 */ /* 0x000fc60000400000 */
[----:B------:R-:W-:Y:S01]  /*1030*/  FMUL R23, R50, R23 ;  /* 0x0000001732177220 */ /* 0x000fe20000400000 */
[----:B------:R-:W-:-:S05]  /*1040*/  SEL R14, R9, RZ, P4 ;  /* 0x000000ff090e7207 */ /* 0x000fca0002000000 */
[----:B------:R-:W-:-:S05]  /*1050*/  FFMA R0, R43, R0, R14 ;  /* 0x000000002b007223 */ /* 0x000fca000000000e */
[----:B------:R-:W-:Y:S02]  /*1060*/  FSETP.GEU.AND P3, PT, R0, RZ, PT ;  /* 0x000000ff0000720b */ /* 0x000fe40003f6e000 */
[----:B------:R-:W-:Y:S02]  /*1070*/  SEL R2, R2, RZ, P5 ;  /* 0x000000ff02027207 */ /* 0x000fe40002800000 */
[----:B------:R-:W-:Y:S02]  /*1080*/  SEL R25, R34, RZ, P5 ;  /* 0x000000ff22197207 */ /* 0x000fe40002800000 */
[----:B------:R-:W-:Y:S02]  /*1090*/  SEL R20, R3, RZ, P5 ;  /* 0x000000ff03147207 */ /* 0x000fe40002800000 */
[----:B------:R-:W-:Y:S01]  /*10a0*/  SEL R35, R35, RZ, P5 ;  /* 0x000000ff23237207 */ /* 0x000fe20002800000 */
[----:B------:R-:W-:-:S04]  /*10b0*/  FADD R3, R2, -R25 ;  /* 0x8000001902037221 */ /* 0x000fc80000000000 */
[----:B------:R-:W-:Y:S01]  /*10c0*/  FADD R5, R20, -R35 ;  /* 0x8000002314057221 */ /* 0x000fe20000000000 */
[----:B------:R-:W-:Y:S01]  /*10d0*/  FMUL R3, R24, R3 ;  /* 0x0000000318037220 */ /* 0x000fe20000400000 */
[----:B------:R-:W-:Y:S02]  /*10e0*/  SEL R25, R18, RZ, P5 ;  /* 0x000000ff12197207 */ /* 0x000fe40002800000 */
[----:B------:R-:W-:Y:S01]  /*10f0*/  SEL R12, R12, RZ, P5 ;  /* 0x000000ff0c0c7207 */ /* 0x000fe20002800000 */
[----:B------:R-:W-:Y:S01]  /*1100*/  FMUL R10, R10, R5 ;  /* 0x000000050a0a7220 */ /* 0x000fe20000400000 */
[----:B------:R-:W-:Y:S02]  /*1110*/  SEL R2, R19, RZ, P5 ;  /* 0x000000ff13027207 */ /* 0x000fe40002800000 */
[----:B------:R-:W-:Y:S01]  /*1120*/  SEL R13, R13, RZ, P5 ;  /* 0x000000ff0d0d7207 */ /* 0x000fe20002800000 */
[----:B------:R-:W-:Y:S01]  /*1130*/  FFMA R12, R25, R3, R12 ;  /* 0x00000003190c7223 */ /* 0x000fe2000000000c */
[----:B------:R-:W-:-:S02]  /*1140*/  SEL R5, R8, RZ, P4 ;  /* 0x000000ff08057207 */ /* 0x000fc40002000000 */
[C---:B------:R-:W-:Y:S01]  /*1150*/  FSETP.GEU.AND P4, PT, R7.reuse, RZ, PT ;  /* 0x000000ff0700720b */ /* 0x040fe20003f8e000 */
[----:B------:R-:W-:Y:S01]  /*1160*/  FFMA R10, R2, R10, R13 ;  /* 0x0000000a020a7223 */ /* 0x000fe2000000000d */
[C---:B------:R-:W-:Y:S01]  /*1170*/  FSETP.GEU.AND P5, PT, R12.reuse, RZ, PT ;  /* 0x000000ff0c00720b */ /* 0x040fe20003fae000 */
[----:B------:R-:W0:Y:S01]  /*1180*/  LDC.64 R2, c[0x0][0x2b0] ;  /* 0x0000ac00ff027b82 */ /* 0x000e220000000a00 */
[----:B------:R-:W-:Y:S02]  /*1190*/  FSEL R8, R7, RZ, P4 ;  /* 0x000000ff07087208 */ /* 0x000fe40002000000 */
[----:B------:R-:W-:Y:S02]  /*11a0*/  FSETP.GEU.AND P4, PT, R11, RZ, PT ;  /* 0x000000ff0b00720b */ /* 0x000fe40003f8e000 */
[----:B------:R-:W-:Y:S02]  /*11b0*/  FSEL R12, R12, RZ, P5 ;  /* 0x000000ff0c0c7208 */ /* 0x000fe40002800000 */
[----:B------:R-:W-:-:S02]  /*11c0*/  FSETP.GEU.AND P5, PT, R10, RZ, PT ;  /* 0x000000ff0a00720b */ /* 0x000fc40003fae000 */
[----:B------:R-:W-:Y:S01]  /*11d0*/  FSEL R9, R11, RZ, P4 ;  /* 0x000000ff0b097208 */ /* 0x000fe20002000000 */
[----:B------:R-:W-:Y:S01]  /*11e0*/  FFMA R23, R42, R23, R5 ;  /* 0x000000172a177223 */ /* 0x000fe20000000005 */
[----:B------:R-:W-:Y:S02]  /*11f0*/  ISETP.GE.AND P4, PT, R4, 0x3a2400, PT ;  /* 0x003a24000400780c */ /* 0x000fe40003f86270 */
[----:B------:R-:W-:Y:S02]  /*1200*/  FSEL R10, R10, RZ, P5 ;  /* 0x000000ff0a0a7208 */ /* 0x000fe40002800000 */
[----:B------:R-:W-:Y:S02]  /*1210*/  @P2 FSEL R8, R12, RZ, P6 ;  /* 0x000000ff0c082208 */ /* 0x000fe40003000000 */
[----:B------:R-:W-:Y:S02]  /*1220*/  @P2 FSEL R9, R10, RZ, P6 ;  /* 0x000000ff0a092208 */ /* 0x000fe40003000000 */
[----:B------:R-:W-:-:S02]  /*1230*/  FSETP.GEU.AND P2, PT, R23, RZ, PT ;  /* 0x000000ff1700720b */ /* 0x000fc40003f4e000 */
[----:B------:R-:W-:Y:S02]  /*1240*/  @!P0 FSEL R9, R0, RZ, P3 ;  /* 0x000000ff00098208 */ /* 0x000fe40001800000 */
[----:B------:R-:W-:Y:S02]  /*1250*/  @!P0 FSEL R8, R23, RZ, P2 ;  /* 0x000000ff17088208 */ /* 0x000fe40001000000 */
[C---:B------:R-:W-:Y:S02]  /*1260*/  FSETP.GEU.AND P0, PT, R17.reuse, RZ, PT ;  /* 0x000000ff1100720b */ /* 0x040fe40003f0e000 */
[----:B------:R-:W-:Y:S01]  /*1270*/  FSETP.GEU.AND P2, PT, R48, RZ, PT ;  /* 0x000000ff3000720b */ /* 0x000fe20003f4e000 */
[----:B0-----:R-:W-:Y:S01]  /*1280*/  IMAD.WIDE R4, R4, 0x4, R2 ;  /* 0x0000000404047825 */ /* 0x001fe200078e0202 */
[----:B------:R-:W-:Y:S02]  /*1290*/  @!P1 FSEL R8, R17, RZ, P0 ;  /* 0x000000ff11089208 */ /* 0x000fe40000000000 */
[----:B------:R-:W-:Y:S01]  /*12a0*/  @!P1 FSEL R9, R48, RZ, P2 ;  /* 0x000000ff30099208 */ /* 0x000fe20001000000 */
[----:B------:R-:W-:Y:S08]  /*12b0*/  @P4 EXIT ;  /* 0x000000000000494d */ /* 0x000ff00003800000 */
[----:B------:R-:W-:Y:S01]  /*12c0*/  STG.E.64 desc[UR4][R4.64], R8 ;  /* 0x0000000804007986 */ /* 0x000fe2000c101b04 */
[----:B------:R-:W-:Y:S05]  /*12d0*/  EXIT ;  /* 0x000000000000794d */ /* 0x000fea0003800000 */
.L_x_0:
[----:B------:R-:W-:-:S00]  /*12e0*/  BRA `(.L_x_0) ;  /* 0xfffffffc00fc7947 */ /* 0x000fc0000383ffff */
[----:B------:R-:W-:-:S00]  /*12f0*/  NOP ;  /* 0x0000000000007918 */ /* 0x000fc00000000000 */
        /* <DEDUP_REMOVED lines=8> */
.L_x_1:


//--------------------- .nv.global.init           --------------------------
	.section	.nv.global.init,"aw",@progbits
.nv.global.init:
	.type		_$_str,@object
	.size		_$_str,(_$_str_$_2 - _$_str)
_$_str:
        /*0000*/ 	.byte	0x5f, 0x5f, 0x43, 0x55, 0x44, 0x41, 0x5f, 0x46, 0x54, 0x5a, 0x00
	.type		_$_str_$_2,@object
	.size		_$_str_$_2,(.L_1 - _$_str_$_2)
_$_str_$_2:
        /*000b*/ 	.byte	0x5f, 0x5f, 0x43, 0x55, 0x44, 0x41, 0x5f, 0x50, 0x52, 0x45, 0x43, 0x5f, 0x53, 0x51, 0x52, 0x54
        /*001b*/ 	.byte	0x00
.L_1:


//--------------------- .nv.constant0.triton_poi_fused_cat_29 --------------------------
	.section	.nv.constant0.triton_poi_fused_cat_29,"a",@progbits
	.sectionflags	@""
	.align	4
.nv.constant0.triton_poi_fused_cat_29:
	.zero		700
